//
// Generated by NVIDIA NVVM Compiler
//
// Compiler Build ID: CL-36424714
// Cuda compilation tools, release 13.0, V13.0.88
// Based on NVVM 20.0.0
//

.version 9.0
.target sm_100
.address_size 64

	// .globl	_Z17covariance_kernelPdS_S_

.visible .entry _Z17covariance_kernelPdS_S_(
	.param .u64 .ptr .align 1 _Z17covariance_kernelPdS_S__param_0,
	.param .u64 .ptr .align 1 _Z17covariance_kernelPdS_S__param_1,
	.param .u64 .ptr .align 1 _Z17covariance_kernelPdS_S__param_2
)
{
	.reg .pred 	%p<6>;
	.reg .b32 	%r<34>;
	.reg .b64 	%rd<24>;
	.reg .b64 	%fd<120>;

	ld.param.u64 	%rd6, [_Z17covariance_kernelPdS_S__param_0];
	ld.param.u64 	%rd7, [_Z17covariance_kernelPdS_S__param_1];
	ld.param.u64 	%rd8, [_Z17covariance_kernelPdS_S__param_2];
	cvta.to.global.u64 	%rd1, %rd6;
	cvta.to.global.u64 	%rd2, %rd7;
	cvta.to.global.u64 	%rd9, %rd8;
	mov.u32 	%r16, %tid.x;
	mov.u32 	%r17, %ntid.x;
	mov.u32 	%r18, %ctaid.x;
	mad.lo.s32 	%r1, %r17, %r18, %r16;
	mul.wide.s32 	%rd10, %r1, 8;
	add.s64 	%rd3, %rd9, %rd10;
	mov.b64 	%rd11, 0;
	st.global.u64 	[%rd3], %rd11;
	mov.b32 	%r28, 0;
	mov.f64 	%fd118, 0d0000000000000000;
$L__BB0_1:
	shl.b32 	%r19, %r28, 10;
	add.s32 	%r20, %r19, %r1;
	mul.wide.s32 	%rd12, %r20, 8;
	add.s64 	%rd13, %rd1, %rd12;
	ld.global.f64 	%fd7, [%rd13];
	add.f64 	%fd8, %fd118, %fd7;
	ld.global.f64 	%fd9, [%rd13+8192];
	add.f64 	%fd10, %fd8, %fd9;
	ld.global.f64 	%fd11, [%rd13+16384];
	add.f64 	%fd12, %fd10, %fd11;
	ld.global.f64 	%fd13, [%rd13+24576];
	add.f64 	%fd14, %fd12, %fd13;
	ld.global.f64 	%fd15, [%rd13+32768];
	add.f64 	%fd16, %fd14, %fd15;
	ld.global.f64 	%fd17, [%rd13+40960];
	add.f64 	%fd18, %fd16, %fd17;
	ld.global.f64 	%fd19, [%rd13+49152];
	add.f64 	%fd20, %fd18, %fd19;
	ld.global.f64 	%fd21, [%rd13+57344];
	add.f64 	%fd22, %fd20, %fd21;
	ld.global.f64 	%fd23, [%rd13+65536];
	add.f64 	%fd24, %fd22, %fd23;
	ld.global.f64 	%fd25, [%rd13+73728];
	add.f64 	%fd26, %fd24, %fd25;
	ld.global.f64 	%fd27, [%rd13+81920];
	add.f64 	%fd28, %fd26, %fd27;
	ld.global.f64 	%fd29, [%rd13+90112];
	add.f64 	%fd30, %fd28, %fd29;
	ld.global.f64 	%fd31, [%rd13+98304];
	add.f64 	%fd32, %fd30, %fd31;
	ld.global.f64 	%fd33, [%rd13+106496];
	add.f64 	%fd34, %fd32, %fd33;
	ld.global.f64 	%fd35, [%rd13+114688];
	add.f64 	%fd36, %fd34, %fd35;
	ld.global.f64 	%fd37, [%rd13+122880];
	add.f64 	%fd118, %fd36, %fd37;
	add.s32 	%r28, %r28, 16;
	setp.ne.s32 	%p1, %r28, 1024;
	@%p1 bra 	$L__BB0_1;
	div.rn.f64 	%fd3, %fd118, 0d414885C20147AE14;
	st.global.f64 	[%rd3], %fd3;
	mov.b32 	%r29, 0;
$L__BB0_3:
	shl.b32 	%r22, %r29, 10;
	add.s32 	%r23, %r22, %r1;
	mul.wide.s32 	%rd14, %r23, 8;
	add.s64 	%rd15, %rd1, %rd14;
	ld.global.f64 	%fd38, [%rd15];
	sub.f64 	%fd39, %fd38, %fd3;
	st.global.f64 	[%rd15], %fd39;
	ld.global.f64 	%fd40, [%rd15+8192];
	sub.f64 	%fd41, %fd40, %fd3;
	st.global.f64 	[%rd15+8192], %fd41;
	ld.global.f64 	%fd42, [%rd15+16384];
	sub.f64 	%fd43, %fd42, %fd3;
	st.global.f64 	[%rd15+16384], %fd43;
	ld.global.f64 	%fd44, [%rd15+24576];
	sub.f64 	%fd45, %fd44, %fd3;
	st.global.f64 	[%rd15+24576], %fd45;
	ld.global.f64 	%fd46, [%rd15+32768];
	sub.f64 	%fd47, %fd46, %fd3;
	st.global.f64 	[%rd15+32768], %fd47;
	ld.global.f64 	%fd48, [%rd15+40960];
	sub.f64 	%fd49, %fd48, %fd3;
	st.global.f64 	[%rd15+40960], %fd49;
	ld.global.f64 	%fd50, [%rd15+49152];
	sub.f64 	%fd51, %fd50, %fd3;
	st.global.f64 	[%rd15+49152], %fd51;
	ld.global.f64 	%fd52, [%rd15+57344];
	sub.f64 	%fd53, %fd52, %fd3;
	st.global.f64 	[%rd15+57344], %fd53;
	ld.global.f64 	%fd54, [%rd15+65536];
	sub.f64 	%fd55, %fd54, %fd3;
	st.global.f64 	[%rd15+65536], %fd55;
	ld.global.f64 	%fd56, [%rd15+73728];
	sub.f64 	%fd57, %fd56, %fd3;
	st.global.f64 	[%rd15+73728], %fd57;
	ld.global.f64 	%fd58, [%rd15+81920];
	sub.f64 	%fd59, %fd58, %fd3;
	st.global.f64 	[%rd15+81920], %fd59;
	ld.global.f64 	%fd60, [%rd15+90112];
	sub.f64 	%fd61, %fd60, %fd3;
	st.global.f64 	[%rd15+90112], %fd61;
	ld.global.f64 	%fd62, [%rd15+98304];
	sub.f64 	%fd63, %fd62, %fd3;
	st.global.f64 	[%rd15+98304], %fd63;
	ld.global.f64 	%fd64, [%rd15+106496];
	sub.f64 	%fd65, %fd64, %fd3;
	st.global.f64 	[%rd15+106496], %fd65;
	ld.global.f64 	%fd66, [%rd15+114688];
	sub.f64 	%fd67, %fd66, %fd3;
	st.global.f64 	[%rd15+114688], %fd67;
	ld.global.f64 	%fd68, [%rd15+122880];
	sub.f64 	%fd69, %fd68, %fd3;
	st.global.f64 	[%rd15+122880], %fd69;
	add.s32 	%r29, %r29, 16;
	setp.eq.s32 	%p2, %r29, 1024;
	@%p2 bra 	$L__BB0_4;
	bra.uni 	$L__BB0_3;
$L__BB0_4:
	setp.gt.s32 	%p3, %r1, 1023;
	@%p3 bra 	$L__BB0_9;
	shl.b32 	%r4, %r1, 10;
	add.s64 	%rd4, %rd1, 65536;
	mov.u32 	%r30, %r1;
$L__BB0_6:
	add.s32 	%r25, %r4, %r30;
	mul.wide.s32 	%rd16, %r25, 8;
	add.s64 	%rd5, %rd2, %rd16;
	mov.b64 	%rd17, 0;
	st.global.u64 	[%rd5], %rd17;
	mov.b32 	%r33, 0;
	mov.f64 	%fd119, 0d0000000000000000;
	mov.u32 	%r31, %r30;
	mov.u32 	%r32, %r1;
$L__BB0_7:
	mul.wide.s32 	%rd18, %r32, 8;
	add.s64 	%rd19, %rd4, %rd18;
	mul.wide.s32 	%rd20, %r31, 8;
	add.s64 	%rd21, %rd4, %rd20;
	ld.global.f64 	%fd71, [%rd19+-65536];
	ld.global.f64 	%fd72, [%rd21+-65536];
	fma.rn.f64 	%fd73, %fd71, %fd72, %fd119;
	ld.global.f64 	%fd74, [%rd19+-57344];
	ld.global.f64 	%fd75, [%rd21+-57344];
	fma.rn.f64 	%fd76, %fd74, %fd75, %fd73;
	ld.global.f64 	%fd77, [%rd19+-49152];
	ld.global.f64 	%fd78, [%rd21+-49152];
	fma.rn.f64 	%fd79, %fd77, %fd78, %fd76;
	ld.global.f64 	%fd80, [%rd19+-40960];
	ld.global.f64 	%fd81, [%rd21+-40960];
	fma.rn.f64 	%fd82, %fd80, %fd81, %fd79;
	ld.global.f64 	%fd83, [%rd19+-32768];
	ld.global.f64 	%fd84, [%rd21+-32768];
	fma.rn.f64 	%fd85, %fd83, %fd84, %fd82;
	ld.global.f64 	%fd86, [%rd19+-24576];
	ld.global.f64 	%fd87, [%rd21+-24576];
	fma.rn.f64 	%fd88, %fd86, %fd87, %fd85;
	ld.global.f64 	%fd89, [%rd19+-16384];
	ld.global.f64 	%fd90, [%rd21+-16384];
	fma.rn.f64 	%fd91, %fd89, %fd90, %fd88;
	ld.global.f64 	%fd92, [%rd19+-8192];
	ld.global.f64 	%fd93, [%rd21+-8192];
	fma.rn.f64 	%fd94, %fd92, %fd93, %fd91;
	ld.global.f64 	%fd95, [%rd19];
	ld.global.f64 	%fd96, [%rd21];
	fma.rn.f64 	%fd97, %fd95, %fd96, %fd94;
	ld.global.f64 	%fd98, [%rd19+8192];
	ld.global.f64 	%fd99, [%rd21+8192];
	fma.rn.f64 	%fd100, %fd98, %fd99, %fd97;
	ld.global.f64 	%fd101, [%rd19+16384];
	ld.global.f64 	%fd102, [%rd21+16384];
	fma.rn.f64 	%fd103, %fd101, %fd102, %fd100;
	ld.global.f64 	%fd104, [%rd19+24576];
	ld.global.f64 	%fd105, [%rd21+24576];
	fma.rn.f64 	%fd106, %fd104, %fd105, %fd103;
	ld.global.f64 	%fd107, [%rd19+32768];
	ld.global.f64 	%fd108, [%rd21+32768];
	fma.rn.f64 	%fd109, %fd107, %fd108, %fd106;
	ld.global.f64 	%fd110, [%rd19+40960];
	ld.global.f64 	%fd111, [%rd21+40960];
	fma.rn.f64 	%fd112, %fd110, %fd111, %fd109;
	ld.global.f64 	%fd113, [%rd19+49152];
	ld.global.f64 	%fd114, [%rd21+49152];
	fma.rn.f64 	%fd115, %fd113, %fd114, %fd112;
	ld.global.f64 	%fd116, [%rd19+57344];
	ld.global.f64 	%fd117, [%rd21+57344];
	fma.rn.f64 	%fd119, %fd116, %fd117, %fd115;
	add.s32 	%r33, %r33, 16;
	add.s32 	%r32, %r32, 16384;
	add.s32 	%r31, %r31, 16384;
	setp.ne.s32 	%p4, %r33, 1024;
	@%p4 bra 	$L__BB0_7;
	st.global.f64 	[%rd5], %fd119;
	shl.b32 	%r26, %r30, 10;
	add.s32 	%r27, %r26, %r1;
	mul.wide.s32 	%rd22, %r27, 8;
	add.s64 	%rd23, %rd2, %rd22;
	st.global.f64 	[%rd23], %fd119;
	add.s32 	%r30, %r30, 1;
	setp.ne.s32 	%p5, %r30, 1024;
	@%p5 bra 	$L__BB0_6;
$L__BB0_9:
	ret;

}


// ===== COMPILED SASS (sm_100) =====

	.target	sm_100

	.elftype	@"ET_EXEC"


//--------------------- .note.nv.tkinfo           --------------------------
	.section	.note.nv.tkinfo,"",@"SHT_NOTE"
	.sectionflags	@"SHF_NOTE_NV_TKINFO"
	.tkinfo
        /*0018*/ 	.word	0x00000002
        /*0030*/ 	.string	""
        /*0030*/ 	.string	"ptxas"
        /*0030*/ 	.string	"Cuda compilation tools, release 13.0, V13.0.88"
        /*0030*/ 	.string	"Build cuda_13.0.r13.0/compiler.36424714_0"
        /*0030*/ 	.string	"-arch sm_100 -m 64 "



//--------------------- .note.nv.cuinfo           --------------------------
	.section	.note.nv.cuinfo,"",@"SHT_NOTE"
	.sectionflags	@"SHF_NOTE_NV_CUINFO"
        /*0018*/ 	.short	0x0002
        /*001a*/ 	.short	0x0064
        /*001c*/ 	.short	0x0082
	.zero		2


//--------------------- .nv.info                  --------------------------
	.section	.nv.info,"",@"SHT_CUDA_INFO"
	.align	4


	//----- nvinfo : EIATTR_REGCOUNT
	.align		4
        /*0000*/ 	.byte	0x04, 0x2f
        /*0002*/ 	.short	(.L_1 - .L_0)
	.align		4
.L_0:
        /*0004*/ 	.word	index@(_Z17covariance_kernelPdS_S_)
        /*0008*/ 	.word	0x00000020


	//----- nvinfo : EIATTR_FRAME_SIZE
	.align		4
.L_1:
        /*000c*/ 	.byte	0x04, 0x11
        /*000e*/ 	.short	(.L_3 - .L_2)
	.align		4
.L_2:
        /*0010*/ 	.word	index@($__internal_0_$__cuda_sm20_div_rn_f64_full)
        /*0014*/ 	.word	0x00000000


	//----- nvinfo : EIATTR_FRAME_SIZE
	.align		4
.L_3:
        /*0018*/ 	.byte	0x04, 0x11
        /*001a*/ 	.short	(.L_5 - .L_4)
	.align		4
.L_4:
        /*001c*/ 	.word	index@(_Z17covariance_kernelPdS_S_)
        /*0020*/ 	.word	0x00000000


	//----- nvinfo : EIATTR_MIN_STACK_SIZE
	.align		4
.L_5:
        /*0024*/ 	.byte	0x04, 0x12
        /*0026*/ 	.short	(.L_7 - .L_6)
	.align		4
.L_6:
        /*0028*/ 	.word	index@(_Z17covariance_kernelPdS_S_)
        /*002c*/ 	.word	0x00000000
.L_7:


//--------------------- .nv.compat                --------------------------
	.section	.nv.compat,"",@"SHT_CUDA_COMPAT_INFO"
	.align	4
        /*0000*/ 	.byte	0x02, 0x09, 0x00, 0x00, 0x02, 0x02, 0x01, 0x00, 0x02, 0x05, 0x05, 0x00, 0x03, 0x07, 0x01, 0x01
        /*0010*/ 	.byte	0x02, 0x03, 0x00, 0x00, 0x02, 0x06, 0x01, 0x00, 0x04, 0x0b, 0x08, 0x00, 0x01, 0x00, 0x00, 0x00
        /*0020*/ 	.byte	0x00, 0x00, 0x00, 0x00


//--------------------- .nv.info._Z17covariance_kernelPdS_S_ --------------------------
	.section	.nv.info._Z17covariance_kernelPdS_S_,"",@"SHT_CUDA_INFO"
	.sectionflags	@""
	.align	4


	//----- nvinfo : EIATTR_CUDA_API_VERSION
	.align		4
        /*0000*/ 	.byte	0x04, 0x37
        /*0002*/ 	.short	(.L_9 - .L_8)
.L_8:
        /*0004*/ 	.word	0x00000082


	//----- nvinfo : EIATTR_KPARAM_INFO
	.align		4
.L_9:
        /*0008*/ 	.byte	0x04, 0x17
        /*000a*/ 	.short	(.L_11 - .L_10)
.L_10:
        /*000c*/ 	.word	0x00000000
        /*0010*/ 	.short	0x0002
        /*0012*/ 	.short	0x0010
        /*0014*/ 	.byte	0x00, 0xf5, 0x21, 0x00


	//----- nvinfo : EIATTR_KPARAM_INFO
	.align		4
.L_11:
        /*0018*/ 	.byte	0x04, 0x17
        /*001a*/ 	.short	(.L_13 - .L_12)
.L_12:
        /*001c*/ 	.word	0x00000000
        /*0020*/ 	.short	0x0001
        /*0022*/ 	.short	0x0008
        /*0024*/ 	.byte	0x00, 0xf5, 0x21, 0x00


	//----- nvinfo : EIATTR_KPARAM_INFO
	.align		4
.L_13:
        /*0028*/ 	.byte	0x04, 0x17
        /*002a*/ 	.short	(.L_15 - .L_14)
.L_14:
        /*002c*/ 	.word	0x00000000
        /*0030*/ 	.short	0x0000
        /*0032*/ 	.short	0x0000
        /*0034*/ 	.byte	0x00, 0xf5, 0x21, 0x00


	//----- nvinfo : EIATTR_SPARSE_MMA_MASK
	.align		4
.L_15:
        /*0038*/ 	.byte	0x03, 0x50
        /*003a*/ 	.short	0x0000


	//----- nvinfo : EIATTR_MAXREG_COUNT
	.align		4
        /*003c*/ 	.byte	0x03, 0x1b
        /*003e*/ 	.short	0x00ff


	//----- nvinfo : EIATTR_MERCURY_ISA_VERSION
	.align		4
        /*0040*/ 	.byte	0x03, 0x5f
        /*0042*/ 	.short	0x0101


	//----- nvinfo : EIATTR_VRC_CTA_INIT_COUNT
	.align		4
        /*0044*/ 	.byte	0x02, 0x4a
	.zero		1
	.zero		1


	//----- nvinfo : EIATTR_EXIT_INSTR_OFFSETS
	.align		4
        /*0048*/ 	.byte	0x04, 0x1c
        /*004a*/ 	.short	(.L_17 - .L_16)


	//   ....[0]....
.L_16:
        /*004c*/ 	.word	0x00000e40


	//   ....[1]....
        /*0050*/ 	.word	0x00001310


	//----- nvinfo : EIATTR_CRS_STACK_SIZE
	.align		4
.L_17:
        /*0054*/ 	.byte	0x04, 0x1e
        /*0056*/ 	.short	(.L_19 - .L_18)
.L_18:
        /*0058*/ 	.word	0x00000000


	//----- nvinfo : EIATTR_CBANK_PARAM_SIZE
	.align		4
.L_19:
        /*005c*/ 	.byte	0x03, 0x19
        /*005e*/ 	.short	0x0018


	//----- nvinfo : EIATTR_PARAM_CBANK
	.align		4
        /*0060*/ 	.byte	0x04, 0x0a
        /*0062*/ 	.short	(.L_21 - .L_20)
	.align		4
.L_20:
        /*0064*/ 	.word	index@(.nv.constant0._Z17covariance_kernelPdS_S_)
        /*0068*/ 	.short	0x0380
        /*006a*/ 	.short	0x0018


	//----- nvinfo : EIATTR_SW_WAR
	.align		4
.L_21:
        /*006c*/ 	.byte	0x04, 0x36
        /*006e*/ 	.short	(.L_23 - .L_22)
.L_22:
        /*0070*/ 	.word	0x00000008
.L_23:


//--------------------- .nv.callgraph             --------------------------
	.section	.nv.callgraph,"",@"SHT_CUDA_CALLGRAPH"
	.align	4
	.sectionentsize	8
	.align		4
        /*0000*/ 	.word	0x00000000
	.align		4
        /*0004*/ 	.word	0xffffffff
	.align		4
        /*0008*/ 	.word	0x00000000
	.align		4
        /*000c*/ 	.word	0xfffffffe
	.align		4
        /*0010*/ 	.word	0x00000000
	.align		4
        /*0014*/ 	.word	0xfffffffd
	.align		4
        /*0018*/ 	.word	0x00000000
	.align		4
        /*001c*/ 	.word	0xfffffffc


//--------------------- .text._Z17covariance_kernelPdS_S_ --------------------------
	.section	.text._Z17covariance_kernelPdS_S_,"ax",@progbits
	.align	128
        .global         _Z17covariance_kernelPdS_S_
        .type           _Z17covariance_kernelPdS_S_,@function
        .size           _Z17covariance_kernelPdS_S_,(.L_x_11 - _Z17covariance_kernelPdS_S_)
        .other          _Z17covariance_kernelPdS_S_,@"STO_CUDA_ENTRY STV_DEFAULT"
_Z17covariance_kernelPdS_S_:
.text._Z17covariance_kernelPdS_S_:
[----:B------:R-:W-:Y:S01]  /*0000*/  LDC R1, c[0x0][0x37c] ;  /* 0x0000df00ff017b82 */ /* 0x000fe20000000800 */
[----:B------:R-:W0:Y:S07]  /*0010*/  S2R R0, SR_TID.X ;  /* 0x0000000000007919 */ /* 0x000e2e0000002100 */
[----:B------:R-:W1:Y:S01]  /*0020*/  LDC.64 R4, c[0x0][0x390] ;  /* 0x0000e400ff047b82 */ /* 0x000e620000000a00 */
[----:B------:R-:W0:Y:S01]  /*0030*/  LDCU UR4, c[0x0][0x360] ;  /* 0x00006c00ff0477ac */ /* 0x000e220008000800 */
[----:B------:R-:W-:Y:S01]  /*0040*/  IMAD.MOV.U32 R21, RZ, RZ, RZ ;  /* 0x000000ffff157224 */ /* 0x000fe200078e00ff */
[----:B------:R-:W0:Y:S01]  /*0050*/  S2R R3, SR_CTAID.X ;  /* 0x0000000000037919 */ /* 0x000e220000002500 */
[----:B------:R-:W-:Y:S01]  /*0060*/  CS2R R10, SRZ ;  /* 0x00000000000a7805 */ /* 0x000fe2000001ff00 */
[----:B------:R-:W2:Y:S01]  /*0070*/  LDCU.64 UR6, c[0x0][0x358] ;  /* 0x00006b00ff0677ac */ /* 0x000ea20008000a00 */
[----:B0-----:R-:W-:-:S04]  /*0080*/  IMAD R0, R3, UR4, R0 ;  /* 0x0000000403007c24 */ /* 0x001fc8000f8e0200 */
[----:B-1----:R-:W-:-:S05]  /*0090*/  IMAD.WIDE R4, R0, 0x8, R4 ;  /* 0x0000000800047825 */ /* 0x002fca00078e0204 */
[----:B--2---:R0:W-:Y:S02]  /*00a0*/  STG.E.64 desc[UR6][R4.64], RZ ;  /* 0x000000ff04007986 */ /* 0x0041e4000c101b06 */
.L_x_0:
[----:B------:R-:W1:Y:S01]  /*00b0*/  LDC.64 R6, c[0x0][0x380] ;  /* 0x0000e000ff067b82 */ /* 0x000e620000000a00 */
[----:B------:R-:W-:-:S04]  /*00c0*/  IMAD R23, R21, 0x400, R0 ;  /* 0x0000040015177824 */ /* 0x000fc800078e0200 */
[----:B-1----:R-:W-:-:S05]  /*00d0*/  IMAD.WIDE R26, R23, 0x8, R6 ;  /* 0x00000008171a7825 */ /* 0x002fca00078e0206 */
[----:B------:R-:W2:Y:S04]  /*00e0*/  LDG.E.64 R24, desc[UR6][R26.64] ;  /* 0x000000061a187981 */ /* 0x000ea8000c1e1b00 */
[----:B------:R-:W3:Y:S04]  /*00f0*/  LDG.E.64 R18, desc[UR6][R26.64+0x2000] ;  /* 0x002000061a127981 */ /* 0x000ee8000c1e1b00 */
[----:B------:R-:W4:Y:S04]  /*0100*/  LDG.E.64 R16, desc[UR6][R26.64+0x4000] ;  /* 0x004000061a107981 */ /* 0x000f28000c1e1b00 */
[----:B------:R-:W5:Y:S04]  /*0110*/  LDG.E.64 R2, desc[UR6][R26.64+0x6000] ;  /* 0x006000061a027981 */ /* 0x000f68000c1e1b00 */
[----:B------:R-:W5:Y:S04]  /*0120*/  LDG.E.64 R8, desc[UR6][R26.64+0x8000] ;  /* 0x008000061a087981 */ /* 0x000f68000c1e1b00 */
[----:B------:R-:W5:Y:S04]  /*0130*/  LDG.E.64 R14, desc[UR6][R26.64+0xa000] ;  /* 0x00a000061a0e7981 */ /* 0x000f68000c1e1b00 */
[----:B------:R-:W5:Y:S01]  /*0140*/  LDG.E.64 R12, desc[UR6][R26.64+0xc000] ;  /* 0x00c000061a0c7981 */ /* 0x000f62000c1e1b00 */
[----:B--2---:R-:W-:-:S03]  /*0150*/  DADD R24, R24, R10 ;  /* 0x0000000018187229 */ /* 0x004fc6000000000a */
[----:B------:R-:W2:Y:S05]  /*0160*/  LDG.E.64 R10, desc[UR6][R26.64+0xe000] ;  /* 0x00e000061a0a7981 */ /* 0x000eaa000c1e1b00 */
[----:B---3--:R-:W-:Y:S02]  /*0170*/  DADD R18, R24, R18 ;  /* 0x0000000018127229 */ /* 0x008fe40000000012 */
[----:B------:R-:W3:Y:S06]  /*0180*/  LDG.E.64 R24, desc[UR6][R26.64+0x10000] ;  /* 0x010000061a187981 */ /* 0x000eec000c1e1b00 */
[----:B----4-:R-:W-:-:S02]  /*0190*/  DADD R16, R18, R16 ;  /* 0x0000000012107229 */ /* 0x010fc40000000010 */
[----:B------:R-:W4:Y:S06]  /*01a0*/  LDG.E.64 R18, desc[UR6][R26.64+0x12000] ;  /* 0x012000061a127981 */ /* 0x000f2c000c1e1b00 */
[----:B-----5:R-:W-:Y:S01]  /*01b0*/  DADD R16, R16, R2 ;  /* 0x0000000010107229 */ /* 0x020fe20000000002 */
[----:B------:R-:W5:Y:S07]  /*01c0*/  LDG.E.64 R2, desc[UR6][R26.64+0x14000] ;  /* 0x014000061a027981 */ /* 0x000f6e000c1e1b00 */
[----:B------:R-:W-:Y:S01]  /*01d0*/  DADD R16, R16, R8 ;  /* 0x0000000010107229 */ /* 0x000fe20000000008 */
[----:B------:R-:W5:Y:S07]  /*01e0*/  LDG.E.64 R8, desc[UR6][R26.64+0x16000] ;  /* 0x016000061a087981 */ /* 0x000f6e000c1e1b00 */
[----:B------:R-:W-:Y:S01]  /*01f0*/  DADD R16, R16, R14 ;  /* 0x0000000010107229 */ /* 0x000fe2000000000e */
[----:B------:R-:W5:Y:S07]  /*0200*/  LDG.E.64 R14, desc[UR6][R26.64+0x18000] ;  /* 0x018000061a0e7981 */ /* 0x000f6e000c1e1b00 */
[----:B------:R-:W-:-:S02]  /*0210*/  DADD R12, R16, R12 ;  /* 0x00000000100c7229 */ /* 0x000fc4000000000c */
[----:B------:R-:W5:Y:S01]  /*0220*/  LDG.E.64 R16, desc[UR6][R26.64+0x1a000] ;  /* 0x01a000061a107981 */ /* 0x000f62000c1e1b00 */
[----:B------:R-:W-:-:S04]  /*0230*/  VIADD R29, R23, 0x4000 ;  /* 0x00004000171d7836 */ /* 0x000fc80000000000 */
[----:B------:R-:W-:Y:S01]  /*0240*/  IMAD.WIDE R28, R29, 0x8, R6 ;  /* 0x000000081d1c7825 */ /* 0x000fe200078e0206 */
[----:B--2---:R-:W-:Y:S02]  /*0250*/  DADD R10, R12, R10 ;  /* 0x000000000c0a7229 */ /* 0x004fe4000000000a */
[----:B------:R-:W2:Y:S06]  /*0260*/  LDG.E.64 R12, desc[UR6][R26.64+0x1c000] ;  /* 0x01c000061a0c7981 */ /* 0x000eac000c1e1b00 */
[----:B---3--:R-:W-:Y:S02]  /*0270*/  DADD R24, R10, R24 ;  /* 0x000000000a187229 */ /* 0x008fe40000000018 */
[----:B------:R-:W3:Y:S06]  /*0280*/  LDG.E.64 R10, desc[UR6][R26.64+0x1e000] ;  /* 0x01e000061a0a7981 */ /* 0x000eec000c1e1b00 */
[----:B----4-:R-:W-:Y:S01]  /*0290*/  DADD R24, R24, R18 ;  /* 0x0000000018187229 */ /* 0x010fe20000000012 */
[----:B------:R-:W4:Y:S04]  /*02a0*/  LDG.E.64 R18, desc[UR6][R28.64] ;  /* 0x000000061c127981 */ /* 0x000f28000c1e1b00 */
[----:B------:R-:W4:Y:S03]  /*02b0*/  LDG.E.64 R26, desc[UR6][R28.64+0xe000] ;  /* 0x00e000061c1a7981 */ /* 0x000f26000c1e1b00 */
[----:B-----5:R-:W-:Y:S01]  /*02c0*/  DADD R24, R24, R2 ;  /* 0x0000000018187229 */ /* 0x020fe20000000002 */
[----:B------:R-:W5:Y:S07]  /*02d0*/  LDG.E.64 R2, desc[UR6][R28.64+0x2000] ;  /* 0x002000061c027981 */ /* 0x000f6e000c1e1b00 */
[----:B------:R-:W-:Y:S01]  /*02e0*/  DADD R24, R24, R8 ;  /* 0x0000000018187229 */ /* 0x000fe20000000008 */
[----:B------:R-:W5:Y:S07]  /*02f0*/  LDG.E.64 R8, desc[UR6][R28.64+0x4000] ;  /* 0x004000061c087981 */ /* 0x000f6e000c1e1b00 */
[----:B------:R-:W-:Y:S01]  /*0300*/  DADD R24, R24, R14 ;  /* 0x0000000018187229 */ /* 0x000fe2000000000e */
[----:B------:R-:W5:Y:S07]  /*0310*/  LDG.E.64 R14, desc[UR6][R28.64+0x6000] ;  /* 0x006000061c0e7981 */ /* 0x000f6e000c1e1b00 */
[----:B------:R-:W-:Y:S01]  /*0320*/  DADD R24, R24, R16 ;  /* 0x0000000018187229 */ /* 0x000fe20000000010 */
[----:B------:R-:W5:Y:S07]  /*0330*/  LDG.E.64 R16, desc[UR6][R28.64+0x8000] ;  /* 0x008000061c107981 */ /* 0x000f6e000c1e1b00 */
[----:B--2---:R-:W-:Y:S01]  /*0340*/  DADD R24, R24, R12 ;  /* 0x0000000018187229 */ /* 0x004fe2000000000c */
[----:B------:R-:W2:Y:S07]  /*0350*/  LDG.E.64 R12, desc[UR6][R28.64+0xa000] ;  /* 0x00a000061c0c7981 */ /* 0x000eae000c1e1b00 */
[----:B---3--:R-:W-:Y:S01]  /*0360*/  DADD R24, R24, R10 ;  /* 0x0000000018187229 */ /* 0x008fe2000000000a */
[----:B------:R-:W3:Y:S07]  /*0370*/  LDG.E.64 R10, desc[UR6][R28.64+0xc000] ;  /* 0x00c000061c0a7981 */ /* 0x000eee000c1e1b00 */
[----:B----4-:R-:W-:-:S02]  /*0380*/  DADD R18, R24, R18 ;  /* 0x0000000018127229 */ /* 0x010fc40000000012 */
[----:B------:R-:W4:Y:S06]  /*0390*/  LDG.E.64 R24, desc[UR6][R28.64+0x18000] ;  /* 0x018000061c187981 */ /* 0x000f2c000c1e1b00 */
[----:B-----5:R-:W-:Y:S01]  /*03a0*/  DADD R18, R18, R2 ;  /* 0x0000000012127229 */ /* 0x020fe20000000002 */
[----:B------:R-:W5:Y:S07]  /*03b0*/  LDG.E.64 R2, desc[UR6][R28.64+0x10000] ;  /* 0x010000061c027981 */ /* 0x000f6e000c1e1b00 */
[----:B------:R-:W-:Y:S01]  /*03c0*/  DADD R18, R18, R8 ;  /* 0x0000000012127229 */ /* 0x000fe20000000008 */
[----:B------:R-:W4:Y:S07]  /*03d0*/  LDG.E.64 R8, desc[UR6][R28.64+0x12000] ;  /* 0x012000061c087981 */ /* 0x000f2e000c1e1b00 */
[----:B------:R-:W-:Y:S01]  /*03e0*/  DADD R18, R18, R14 ;  /* 0x0000000012127229 */ /* 0x000fe2000000000e */
[----:B------:R-:W4:Y:S07]  /*03f0*/  LDG.E.64 R14, desc[UR6][R28.64+0x14000] ;  /* 0x014000061c0e7981 */ /* 0x000f2e000c1e1b00 */
[----:B------:R-:W-:-:S02]  /*0400*/  DADD R16, R18, R16 ;  /* 0x0000000012107229 */ /* 0x000fc40000000010 */
[----:B------:R-:W4:Y:S06]  /*0410*/  LDG.E.64 R18, desc[UR6][R28.64+0x16000] ;  /* 0x016000061c127981 */ /* 0x000f2c000c1e1b00 */
[----:B--2---:R-:W-:Y:S02]  /*0420*/  DADD R12, R16, R12 ;  /* 0x00000000100c7229 */ /* 0x004fe4000000000c */
[----:B------:R-:W2:Y:S06]  /*0430*/  LDG.E.64 R16, desc[UR6][R28.64+0x1a000] ;  /* 0x01a000061c107981 */ /* 0x000eac000c1e1b00 */
[----:B---3--:R-:W-:-:S02]  /*0440*/  DADD R10, R12, R10 ;  /* 0x000000000c0a7229 */ /* 0x008fc4000000000a */
[----:B------:R-:W3:Y:S06]  /*0450*/  LDG.E.64 R12, desc[UR6][R28.64+0x1c000] ;  /* 0x01c000061c0c7981 */ /* 0x000eec000c1e1b00 */
[----:B------:R-:W-:Y:S02]  /*0460*/  DADD R26, R10, R26 ;  /* 0x000000000a1a7229 */ /* 0x000fe4000000001a */
[----:B------:R-:W3:Y:S06]  /*0470*/  LDG.E.64 R10, desc[UR6][R28.64+0x1e000] ;  /* 0x01e000061c0a7981 */ /* 0x000eec000c1e1b00 */
[----:B-----5:R-:W-:Y:S01]  /*0480*/  DADD R26, R26, R2 ;  /* 0x000000001a1a7229 */ /* 0x020fe20000000002 */
[----:B------:R-:W-:-:S05]  /*0490*/  IADD3 R3, PT, PT, R23, 0x8000, RZ ;  /* 0x0000800017037810 */ /* 0x000fca0007ffe0ff */
[----:B------:R-:W-:Y:S02]  /*04a0*/  IMAD.WIDE R2, R3, 0x8, R6 ;  /* 0x0000000803027825 */ /* 0x000fe400078e0206 */
[----:B----4-:R-:W-:-:S03]  /*04b0*/  DADD R26, R26, R8 ;  /* 0x000000001a1a7229 */ /* 0x010fc60000000008 */
[----:B------:R-:W4:Y:S05]  /*04c0*/  LDG.E.64 R8, desc[UR6][R2.64] ;  /* 0x0000000602087981 */ /* 0x000f2a000c1e1b00 */
[----:B------:R-:W-:Y:S01]  /*04d0*/  DADD R26, R26, R14 ;  /* 0x000000001a1a7229 */ /* 0x000fe2000000000e */
[----:B------:R-:W-:Y:S01]  /*04e0*/  VIADD R23, R23, 0xc000 ;  /* 0x0000c00017177836 */ /* 0x000fe20000000000 */
[----:B------:R-:W5:Y:S04]  /*04f0*/  LDG.E.64 R14, desc[UR6][R2.64+0x2000] ;  /* 0x00200006020e7981 */ /* 0x000f68000c1e1b00 */
[----:B------:R-:W5:Y:S02]  /*0500*/  LDG.E.64 R28, desc[UR6][R2.64+0x1e000] ;  /* 0x01e00006021c7981 */ /* 0x000f64000c1e1b00 */
[----:B------:R-:W-:-:S02]  /*0510*/  DADD R26, R26, R18 ;  /* 0x000000001a1a7229 */ /* 0x000fc40000000012 */
[----:B------:R-:W5:Y:S06]  /*0520*/  LDG.E.64 R18, desc[UR6][R2.64+0x4000] ;  /* 0x0040000602127981 */ /* 0x000f6c000c1e1b00 */
[----:B------:R-:W-:Y:S01]  /*0530*/  DADD R26, R26, R24 ;  /* 0x000000001a1a7229 */ /* 0x000fe20000000018 */
[----:B------:R-:W5:Y:S07]  /*0540*/  LDG.E.64 R24, desc[UR6][R2.64+0x6000] ;  /* 0x0060000602187981 */ /* 0x000f6e000c1e1b00 */
[----:B--2---:R-:W-:Y:S01]  /*0550*/  DADD R26, R26, R16 ;  /* 0x000000001a1a7229 */ /* 0x004fe20000000010 */
[----:B------:R-:W2:Y:S07]  /*0560*/  LDG.E.64 R16, desc[UR6][R2.64+0x8000] ;  /* 0x0080000602107981 */ /* 0x000eae000c1e1b00 */
[----:B---3--:R-:W-:Y:S01]  /*0570*/  DADD R26, R26, R12 ;  /* 0x000000001a1a7229 */ /* 0x008fe2000000000c */
[----:B------:R-:W3:Y:S07]  /*0580*/  LDG.E.64 R12, desc[UR6][R2.64+0xa000] ;  /* 0x00a00006020c7981 */ /* 0x000eee000c1e1b00 */
[----:B------:R-:W-:Y:S01]  /*0590*/  DADD R26, R26, R10 ;  /* 0x000000001a1a7229 */ /* 0x000fe2000000000a */
[----:B------:R-:W3:Y:S07]  /*05a0*/  LDG.E.64 R10, desc[UR6][R2.64+0xc000] ;  /* 0x00c00006020a7981 */ /* 0x000eee000c1e1b00 */
[----:B----4-:R-:W-:Y:S01]  /*05b0*/  DADD R26, R26, R8 ;  /* 0x000000001a1a7229 */ /* 0x010fe20000000008 */
[----:B------:R-:W4:Y:S07]  /*05c0*/  LDG.E.64 R8, desc[UR6][R2.64+0xe000] ;  /* 0x00e0000602087981 */ /* 0x000f2e000c1e1b00 */
[----:B-----5:R-:W-:Y:S01]  /*05d0*/  DADD R26, R26, R14 ;  /* 0x000000001a1a7229 */ /* 0x020fe2000000000e */
        /* <DEDUP_REMOVED lines=9> */
[----:B------:R-:W-:Y:S01]  /*0670*/  DADD R26, R26, R10 ;  /* 0x000000001a1a7229 */ /* 0x000fe2000000000a */
[----:B------:R-:W3:Y:S01]  /*0680*/  LDG.E.64 R10, desc[UR6][R2.64+0x1a000] ;  /* 0x01a00006020a7981 */ /* 0x000ee2000c1e1b00 */
[----:B------:R-:W-:-:S03]  /*0690*/  IMAD.WIDE R22, R23, 0x8, R6 ;  /* 0x0000000817167825 */ /* 0x000fc600078e0206 */
[----:B------:R-:W3:Y:S04]  /*06a0*/  LDG.E.64 R6, desc[UR6][R2.64+0x1c000] ;  /* 0x01c0000602067981 */ /* 0x000ee8000c1e1b00 */
[----:B------:R-:W3:Y:S01]  /*06b0*/  LDG.E.64 R2, desc[UR6][R22.64+0xa000] ;  /* 0x00a0000616027981 */ /* 0x000ee2000c1e1b00 */
[----:B----4-:R-:W-:-:S03]  /*06c0*/  DADD R26, R26, R8 ;  /* 0x000000001a1a7229 */ /* 0x010fc60000000008 */
[----:B------:R-:W4:Y:S05]  /*06d0*/  LDG.E.64 R8, desc[UR6][R22.64] ;  /* 0x0000000616087981 */ /* 0x000f2a000c1e1b00 */
        /* <DEDUP_REMOVED lines=8> */
[----:B---3--:R-:W-:-:S08]  /*0760*/  DADD R12, R26, R12 ;  /* 0x000000001a0c7229 */ /* 0x008fd0000000000c */
[----:B------:R-:W-:Y:S01]  /*0770*/  DADD R12, R12, R10 ;  /* 0x000000000c0c7229 */ /* 0x000fe2000000000a */
[----:B------:R-:W3:Y:S07]  /*0780*/  LDG.E.64 R10, desc[UR6][R22.64+0xc000] ;  /* 0x00c00006160a7981 */ /* 0x000eee000c1e1b00 */
[----:B------:R-:W-:Y:S01]  /*0790*/  DADD R12, R12, R6 ;  /* 0x000000000c0c7229 */ /* 0x000fe20000000006 */
[----:B------:R-:W3:Y:S07]  /*07a0*/  LDG.E.64 R6, desc[UR6][R22.64+0xe000] ;  /* 0x00e0000616067981 */ /* 0x000eee000c1e1b00 */
[----:B------:R-:W-:-:S02]  /*07b0*/  DADD R26, R12, R28 ;  /* 0x000000000c1a7229 */ /* 0x000fc4000000001c */
[----:B------:R-:W3:Y:S04]  /*07c0*/  LDG.E.64 R12, desc[UR6][R22.64+0x10000] ;  /* 0x01000006160c7981 */ /* 0x000ee8000c1e1b00 */
[----:B------:R-:W3:Y:S02]  /*07d0*/  LDG.E.64 R28, desc[UR6][R22.64+0x1e000] ;  /* 0x01e00006161c7981 */ /* 0x000ee4000c1e1b00 */
[----:B----4-:R-:W-:Y:S02]  /*07e0*/  DADD R26, R8, R26 ;  /* 0x00000000081a7229 */ /* 0x010fe4000000001a */
[----:B------:R-:W4:Y:S06]  /*07f0*/  LDG.E.64 R8, desc[UR6][R22.64+0x12000] ;  /* 0x0120000616087981 */ /* 0x000f2c000c1e1b00 */
        /* <DEDUP_REMOVED lines=8> */
[----:B------:R-:W-:Y:S01]  /*0880*/  DADD R26, R26, R2 ;  /* 0x000000001a1a7229 */ /* 0x000fe20000000002 */
[----:B------:R-:W2:Y:S07]  /*0890*/  LDG.E.64 R2, desc[UR6][R22.64+0x1c000] ;  /* 0x01c0000616027981 */ /* 0x000eae000c1e1b00 */
[----:B---3--:R-:W-:-:S08]  /*08a0*/  DADD R10, R26, R10 ;  /* 0x000000001a0a7229 */ /* 0x008fd0000000000a */
[----:B------:R-:W-:-:S08]  /*08b0*/  DADD R6, R10, R6 ;  /* 0x000000000a067229 */ /* 0x000fd00000000006 */
[----:B------:R-:W-:-:S08]  /*08c0*/  DADD R6, R6, R12 ;  /* 0x0000000006067229 */ /* 0x000fd0000000000c */
[----:B----4-:R-:W-:-:S08]  /*08d0*/  DADD R6, R6, R8 ;  /* 0x0000000006067229 */ /* 0x010fd00000000008 */
[----:B-----5:R-:W-:-:S08]  /*08e0*/  DADD R6, R6, R14 ;  /* 0x0000000006067229 */ /* 0x020fd0000000000e */
[----:B------:R-:W-:Y:S01]  /*08f0*/  DADD R6, R6, R18 ;  /* 0x0000000006067229 */ /* 0x000fe20000000012 */
[----:B------:R-:W-:-:S07]  /*0900*/  VIADD R21, R21, 0x40 ;  /* 0x0000004015157836 */ /* 0x000fce0000000000 */
[----:B------:R-:W-:Y:S01]  /*0910*/  DADD R6, R6, R24 ;  /* 0x0000000006067229 */ /* 0x000fe20000000018 */
[----:B------:R-:W-:-:S07]  /*0920*/  ISETP.NE.AND P0, PT, R21, 0x400, PT ;  /* 0x000004001500780c */ /* 0x000fce0003f05270 */
[----:B--2---:R-:W-:-:S08]  /*0930*/  DADD R6, R6, R16 ;  /* 0x0000000006067229 */ /* 0x004fd00000000010 */
[----:B------:R-:W-:-:S08]  /*0940*/  DADD R2, R6, R2 ;  /* 0x0000000006027229 */ /* 0x000fd00000000002 */
[----:B------:R-:W-:Y:S01]  /*0950*/  DADD R10, R2, R28 ;  /* 0x00000000020a7229 */ /* 0x000fe2000000001c */
[----:B------:R-:W-:Y:S10]  /*0960*/  @P0 BRA `(.L_x_0) ;  /* 0xfffffff400d00947 */ /* 0x000ff4000383ffff */
[----:B------:R-:W1:Y:S01]  /*0970*/  MUFU.RCP64H R3, 3214212 ;  /* 0x414885c200037908 */ /* 0x000e620000001800 */
[----:B------:R-:W-:Y:S01]  /*0980*/  IMAD.MOV.U32 R8, RZ, RZ, 0x147ae14 ;  /* 0x0147ae14ff087424 */ /* 0x000fe200078e00ff */
[----:B------:R-:W-:Y:S01]  /*0990*/  MOV R9, 0x414885c2 ;  /* 0x414885c200097802 */ /* 0x000fe20000000f00 */
[----:B------:R-:W-:Y:S01]  /*09a0*/  IMAD.MOV.U32 R2, RZ, RZ, 0x1 ;  /* 0x00000001ff027424 */ /* 0x000fe200078e00ff */
[----:B------:R-:W-:Y:S01]  /*09b0*/  FSETP.GEU.AND P1, PT, |R11|, 6.5827683646048100446e-37, PT ;  /* 0x036000000b00780b */ /* 0x000fe20003f2e200 */
[----:B------:R-:W-:Y:S04]  /*09c0*/  BSSY.RECONVERGENT B0, `(.L_x_1) ;  /* 0x000000e000007945 */ /* 0x000fe80003800200 */
[----:B-1----:R-:W-:-:S08]  /*09d0*/  DFMA R6, R2, -R8, 1 ;  /* 0x3ff000000206742b */ /* 0x002fd00000000808 */
[----:B------:R-:W-:-:S08]  /*09e0*/  DFMA R6, R6, R6, R6 ;  /* 0x000000060606722b */ /* 0x000fd00000000006 */
[----:B------:R-:W-:-:S08]  /*09f0*/  DFMA R6, R2, R6, R2 ;  /* 0x000000060206722b */ /* 0x000fd00000000002 */
[----:B------:R-:W-:-:S08]  /*0a00*/  DFMA R2, R6, -R8, 1 ;  /* 0x3ff000000602742b */ /* 0x000fd00000000808 */
[----:B------:R-:W-:-:S08]  /*0a10*/  DFMA R2, R6, R2, R6 ;  /* 0x000000020602722b */ /* 0x000fd00000000006 */
[----:B------:R-:W-:-:S08]  /*0a20*/  DMUL R6, R10, R2 ;  /* 0x000000020a067228 */ /* 0x000fd00000000000 */
[----:B------:R-:W-:-:S08]  /*0a30*/  DFMA R8, R6, -R8, R10 ;  /* 0x800000080608722b */ /* 0x000fd0000000000a */
[----:B------:R-:W-:-:S10]  /*0a40*/  DFMA R2, R2, R8, R6 ;  /* 0x000000080202722b */ /* 0x000fd40000000006 */
[----:B------:R-:W-:-:S05]  /*0a50*/  FFMA R6, RZ, 12.532655715942382812, R3 ;  /* 0x414885c2ff067823 */ /* 0x000fca0000000003 */
[----:B------:R-:W-:-:S13]  /*0a60*/  FSETP.GT.AND P0, PT, |R6|, 1.469367938527859385e-39, PT ;  /* 0x001000000600780b */ /* 0x000fda0003f04200 */
[----:B------:R-:W-:Y:S05]  /*0a70*/  @P0 BRA P1, `(.L_x_2) ;  /* 0x0000000000080947 */ /* 0x000fea0000800000 */
[----:B------:R-:W-:-:S07]  /*0a80*/  MOV R6, 0xaa0 ;  /* 0x00000aa000067802 */ /* 0x000fce0000000f00 */
[----:B0-----:R-:W-:Y:S05]  /*0a90*/  CALL.REL.NOINC `($__internal_0_$__cuda_sm20_div_rn_f64_full) ;  /* 0x0000000800207944 */ /* 0x001fea0003c00000 */
.L_x_2:
[----:B------:R-:W-:Y:S05]  /*0aa0*/  BSYNC.RECONVERGENT B0 ;  /* 0x0000000000007941 */ /* 0x000fea0003800200 */
.L_x_1:
[----:B------:R1:W-:Y:S01]  /*0ab0*/  STG.E.64 desc[UR6][R4.64], R2 ;  /* 0x0000000204007986 */ /* 0x0003e2000c101b06 */
[----:B------:R-:W-:-:S07]  /*0ac0*/  IMAD.MOV.U32 R21, RZ, RZ, RZ ;  /* 0x000000ffff157224 */ /* 0x000fce00078e00ff */
.L_x_3:
[----:B012---:R-:W0:Y:S01]  /*0ad0*/  LDC.64 R4, c[0x0][0x380] ;  /* 0x0000e000ff047b82 */ /* 0x007e220000000a00 */
[----:B------:R-:W-:-:S04]  /*0ae0*/  IMAD R7, R21, 0x400, R0 ;  /* 0x0000040015077824 */ /* 0x000fc800078e0200 */
[----:B0-----:R-:W-:-:S05]  /*0af0*/  IMAD.WIDE R4, R7, 0x8, R4 ;  /* 0x0000000807047825 */ /* 0x001fca00078e0204 */
[----:B------:R-:W2:Y:S04]  /*0b00*/  LDG.E.64 R10, desc[UR6][R4.64] ;  /* 0x00000006040a7981 */ /* 0x000ea8000c1e1b00 */
[----:B------:R-:W3:Y:S04]  /*0b10*/  LDG.E.64 R6, desc[UR6][R4.64+0x2000] ;  /* 0x0020000604067981 */ /* 0x000ee8000c1e1b00 */
[----:B------:R-:W4:Y:S04]  /*0b20*/  LDG.E.64 R12, desc[UR6][R4.64+0x4000] ;  /* 0x00400006040c7981 */ /* 0x000f28000c1e1b00 */
[----:B------:R-:W5:Y:S04]  /*0b30*/  LDG.E.64 R22, desc[UR6][R4.64+0x8000] ;  /* 0x0080000604167981 */ /* 0x000f68000c1e1b00 */
[----:B------:R-:W5:Y:S04]  /*0b40*/  LDG.E.64 R18, desc[UR6][R4.64+0x6000] ;  /* 0x0060000604127981 */ /* 0x000f68000c1e1b00 */
[----:B------:R-:W5:Y:S04]  /*0b50*/  LDG.E.64 R8, desc[UR6][R4.64+0xa000] ;  /* 0x00a0000604087981 */ /* 0x000f68000c1e1b00 */
[----:B------:R-:W5:Y:S04]  /*0b60*/  LDG.E.64 R26, desc[UR6][R4.64+0xe000] ;  /* 0x00e00006041a7981 */ /* 0x000f68000c1e1b00 */
[----:B------:R-:W5:Y:S01]  /*0b70*/  LDG.E.64 R24, desc[UR6][R4.64+0x10000] ;  /* 0x0100000604187981 */ /* 0x000f62000c1e1b00 */
[----:B--2---:R-:W-:-:S02]  /*0b80*/  DADD R10, R10, -R2 ;  /* 0x000000000a0a7229 */ /* 0x004fc40000000802 */
[--C-:B---3--:R-:W-:Y:S01]  /*0b90*/  DADD R14, R6, -R2.reuse ;  /* 0x00000000060e7229 */ /* 0x108fe20000000802 */
[----:B------:R-:W2:Y:S01]  /*0ba0*/  LDG.E.64 R6, desc[UR6][R4.64+0xc000] ;  /* 0x00c0000604067981 */ /* 0x000ea2000c1e1b00 */
[--C-:B----4-:R-:W-:Y:S02]  /*0bb0*/  DADD R16, R12, -R2.reuse ;  /* 0x000000000c107229 */ /* 0x110fe40000000802 */
[--C-:B-----5:R-:W-:Y:S02]  /*0bc0*/  DADD R22, R22, -R2.reuse ;  /* 0x0000000016167229 */ /* 0x120fe40000000802 */
[--C-:B------:R-:W-:Y:S01]  /*0bd0*/  DADD R28, R18, -R2.reuse ;  /* 0x00000000121c7229 */ /* 0x100fe20000000802 */
[----:B------:R-:W-:Y:S04]  /*0be0*/  STG.E.64 desc[UR6][R4.64], R10 ;  /* 0x0000000a04007986 */ /* 0x000fe8000c101b06 */
[----:B------:R-:W-:Y:S04]  /*0bf0*/  STG.E.64 desc[UR6][R4.64+0x2000], R14 ;  /* 0x0020000e04007986 */ /* 0x000fe8000c101b06 */
[----:B------:R0:W-:Y:S04]  /*0c00*/  STG.E.64 desc[UR6][R4.64+0x6000], R28 ;  /* 0x0060001c04007986 */ /* 0x0001e8000c101b06 */
[----:B------:R-:W-:Y:S04]  /*0c10*/  STG.E.64 desc[UR6][R4.64+0x4000], R16 ;  /* 0x0040001004007986 */ /* 0x000fe8000c101b06 */
[----:B------:R1:W-:Y:S04]  /*0c20*/  STG.E.64 desc[UR6][R4.64+0x8000], R22 ;  /* 0x0080001604007986 */ /* 0x0003e8000c101b06 */
[----:B------:R-:W3:Y:S01]  /*0c30*/  LDG.E.64 R18, desc[UR6][R4.64+0x14000] ;  /* 0x0140000604127981 */ /* 0x000ee2000c1e1b00 */
[----:B0-----:R-:W-:-:S03]  /*0c40*/  DADD R28, R8, -R2 ;  /* 0x00000000081c7229 */ /* 0x001fc60000000802 */
[----:B------:R-:W4:Y:S04]  /*0c50*/  LDG.E.64 R12, desc[UR6][R4.64+0x16000] ;  /* 0x01600006040c7981 */ /* 0x000f28000c1e1b00 */
[----:B------:R-:W5:Y:S04]  /*0c60*/  LDG.E.64 R10, desc[UR6][R4.64+0x18000] ;  /* 0x01800006040a7981 */ /* 0x000f68000c1e1b00 */
[----:B-1----:R-:W5:Y:S04]  /*0c70*/  LDG.E.64 R22, desc[UR6][R4.64+0x12000] ;  /* 0x0120000604167981 */ /* 0x002f68000c1e1b00 */
[----:B------:R-:W5:Y:S04]  /*0c80*/  LDG.E.64 R8, desc[UR6][R4.64+0x1a000] ;  /* 0x01a0000604087981 */ /* 0x000f68000c1e1b00 */
[----:B------:R-:W5:Y:S04]  /*0c90*/  LDG.E.64 R16, desc[UR6][R4.64+0x1c000] ;  /* 0x01c0000604107981 */ /* 0x000f68000c1e1b00 */
[----:B------:R-:W5:Y:S01]  /*0ca0*/  LDG.E.64 R14, desc[UR6][R4.64+0x1e000] ;  /* 0x01e00006040e7981 */ /* 0x000f62000c1e1b00 */
[----:B------:R-:W-:Y:S01]  /*0cb0*/  DADD R24, R24, -R2 ;  /* 0x0000000018187229 */ /* 0x000fe20000000802 */
[----:B------:R-:W-:-:S02]  /*0cc0*/  IADD3 R21, PT, PT, R21, 0x10, RZ ;  /* 0x0000001015157810 */ /* 0x000fc40007ffe0ff */
[----:B------:R-:W-:Y:S04]  /*0cd0*/  STG.E.64 desc[UR6][R4.64+0xa000], R28 ;  /* 0x00a0001c04007986 */ /* 0x000fe8000c101b06 */
[----:B------:R-:W-:Y:S01]  /*0ce0*/  STG.E.64 desc[UR6][R4.64+0x10000], R24 ;  /* 0x0100001804007986 */ /* 0x000fe2000c101b06 */
[----:B------:R-:W-:Y:S01]  /*0cf0*/  ISETP.NE.AND P0, PT, R21, 0x400, PT ;  /* 0x000004001500780c */ /* 0x000fe20003f05270 */
[----:B--2---:R-:W-:-:S07]  /*0d00*/  DADD R6, R6, -R2 ;  /* 0x0000000006067229 */ /* 0x004fce0000000802 */
[----:B------:R0:W-:Y:S02]  /*0d10*/  STG.E.64 desc[UR6][R4.64+0xc000], R6 ;  /* 0x00c0000604007986 */ /* 0x0001e4000c101b06 */
[--C-:B0-----:R-:W-:Y:S02]  /*0d20*/  DADD R6, R26, -R2.reuse ;  /* 0x000000001a067229 */ /* 0x101fe40000000802 */
[--C-:B---3--:R-:W-:Y:S02]  /*0d30*/  DADD R18, R18, -R2.reuse ;  /* 0x0000000012127229 */ /* 0x108fe40000000802 */
[--C-:B----4-:R-:W-:Y:S02]  /*0d40*/  DADD R12, R12, -R2.reuse ;  /* 0x000000000c0c7229 */ /* 0x110fe40000000802 */
[--C-:B-----5:R-:W-:Y:S02]  /*0d50*/  DADD R10, R10, -R2.reuse ;  /* 0x000000000a0a7229 */ /* 0x120fe40000000802 */
[----:B------:R-:W-:-:S02]  /*0d60*/  DADD R22, R22, -R2 ;  /* 0x0000000016167229 */ /* 0x000fc40000000802 */
[--C-:B------:R-:W-:Y:S02]  /*0d70*/  DADD R8, R8, -R2.reuse ;  /* 0x0000000008087229 */ /* 0x100fe40000000802 */
[--C-:B------:R-:W-:Y:S02]  /*0d80*/  DADD R16, R16, -R2.reuse ;  /* 0x0000000010107229 */ /* 0x100fe40000000802 */
[----:B------:R-:W-:Y:S01]  /*0d90*/  DADD R14, R14, -R2 ;  /* 0x000000000e0e7229 */ /* 0x000fe20000000802 */
[----:B------:R2:W-:Y:S04]  /*0da0*/  STG.E.64 desc[UR6][R4.64+0xe000], R6 ;  /* 0x00e0000604007986 */ /* 0x0005e8000c101b06 */
[----:B------:R2:W-:Y:S04]  /*0db0*/  STG.E.64 desc[UR6][R4.64+0x12000], R22 ;  /* 0x0120001604007986 */ /* 0x0005e8000c101b06 */
[----:B------:R2:W-:Y:S04]  /*0dc0*/  STG.E.64 desc[UR6][R4.64+0x14000], R18 ;  /* 0x0140001204007986 */ /* 0x0005e8000c101b06 */
[----:B------:R2:W-:Y:S04]  /*0dd0*/  STG.E.64 desc[UR6][R4.64+0x16000], R12 ;  /* 0x0160000c04007986 */ /* 0x0005e8000c101b06 */
[----:B------:R2:W-:Y:S04]  /*0de0*/  STG.E.64 desc[UR6][R4.64+0x18000], R10 ;  /* 0x0180000a04007986 */ /* 0x0005e8000c101b06 */
[----:B------:R2:W-:Y:S04]  /*0df0*/  STG.E.64 desc[UR6][R4.64+0x1a000], R8 ;  /* 0x01a0000804007986 */ /* 0x0005e8000c101b06 */
[----:B------:R2:W-:Y:S04]  /*0e00*/  STG.E.64 desc[UR6][R4.64+0x1c000], R16 ;  /* 0x01c0001004007986 */ /* 0x0005e8000c101b06 */
[----:B------:R2:W-:Y:S01]  /*0e10*/  STG.E.64 desc[UR6][R4.64+0x1e000], R14 ;  /* 0x01e0000e04007986 */ /* 0x0005e2000c101b06 */
[----:B------:R-:W-:Y:S05]  /*0e20*/  @P0 BRA `(.L_x_3) ;  /* 0xfffffffc00280947 */ /* 0x000fea000383ffff */
[----:B------:R-:W-:-:S13]  /*0e30*/  ISETP.GT.AND P0, PT, R0, 0x3ff, PT ;  /* 0x000003ff0000780c */ /* 0x000fda0003f04270 */
[----:B------:R-:W-:Y:S05]  /*0e40*/  @P0 EXIT ;  /* 0x000000000000094d */ /* 0x000fea0003800000 */
[----:B------:R-:W0:Y:S01]  /*0e50*/  LDCU.64 UR4, c[0x0][0x380] ;  /* 0x00007000ff0477ac */ /* 0x000e220008000a00 */
[----:B------:R-:W-:Y:S01]  /*0e60*/  IMAD.MOV.U32 R3, RZ, RZ, R0 ;  /* 0x000000ffff037224 */ /* 0x000fe200078e0000 */
[----:B0-----:R-:W-:-:S04]  /*0e70*/  UIADD3 UR4, UP0, UPT, UR4, 0x10000, URZ ;  /* 0x0001000004047890 */ /* 0x001fc8000ff1e0ff */
[----:B------:R-:W-:Y:S02]  /*0e80*/  UIADD3.X UR5, UPT, UPT, URZ, UR5, URZ, UP0, !UPT ;  /* 0x00000005ff057290 */ /* 0x000fe400087fe4ff */
[----:B--2---:R-:W-:-:S04]  /*0e90*/  IMAD.U32 R6, RZ, RZ, UR4 ;  /* 0x00000004ff067e24 */ /* 0x004fc8000f8e00ff */
[----:B------:R-:W-:-:S07]  /*0ea0*/  IMAD.U32 R7, RZ, RZ, UR5 ;  /* 0x00000005ff077e24 */ /* 0x000fce000f8e00ff */
.L_x_5:
[----:B01----:R-:W0:Y:S01]  /*0eb0*/  LDC.64 R8, c[0x0][0x388] ;  /* 0x0000e200ff087b82 */ /* 0x003e220000000a00 */
[----:B------:R-:W-:Y:S01]  /*0ec0*/  LEA R11, R0, R3, 0xa ;  /* 0x00000003000b7211 */ /* 0x000fe200078e50ff */
[----:B------:R-:W-:Y:S01]  /*0ed0*/  IMAD.MOV.U32 R2, RZ, RZ, RZ ;  /* 0x000000ffff027224 */ /* 0x000fe200078e00ff */
[----:B------:R-:W-:Y:S01]  /*0ee0*/  CS2R R24, SRZ ;  /* 0x0000000000187805 */ /* 0x000fe2000001ff00 */
[----:B------:R-:W-:Y:S02]  /*0ef0*/  IMAD.MOV.U32 R5, RZ, RZ, R3 ;  /* 0x000000ffff057224 */ /* 0x000fe400078e0003 */
[----:B------:R-:W-:Y:S02]  /*0f00*/  IMAD.MOV.U32 R4, RZ, RZ, R0 ;  /* 0x000000ffff047224 */ /* 0x000fe400078e0000 */
[----:B0-----:R-:W-:-:S05]  /*0f10*/  IMAD.WIDE R10, R11, 0x8, R8 ;  /* 0x000000080b0a7825 */ /* 0x001fca00078e0208 */
[----:B------:R0:W-:Y:S02]  /*0f20*/  STG.E.64 desc[UR6][R10.64], RZ ;  /* 0x000000ff0a007986 */ /* 0x0001e4000c101b06 */
.L_x_4:
[----:B------:R-:W-:-:S04]  /*0f30*/  IMAD.WIDE R26, R4, 0x8, R6 ;  /* 0x00000008041a7825 */ /* 0x000fc800078e0206 */
[----:B------:R-:W-:Y:S01]  /*0f40*/  IMAD.WIDE R12, R5, 0x8, R6 ;  /* 0x00000008050c7825 */ /* 0x000fe200078e0206 */
[----:B------:R-:W2:Y:S04]  /*0f50*/  LDG.E.64 R20, desc[UR6][R26.64+-0x10000] ;  /* 0xff0000061a147981 */ /* 0x000ea8000c1e1b00 */
[----:B------:R-:W2:Y:S04]  /*0f60*/  LDG.E.64 R16, desc[UR6][R12.64+-0x10000] ;  /* 0xff0000060c107981 */ /* 0x000ea8000c1e1b00 */
[----:B------:R-:W3:Y:S04]  /*0f70*/  LDG.E.64 R14, desc[UR6][R26.64+-0xe000] ;  /* 0xff2000061a0e7981 */ /* 0x000ee8000c1e1b00 */
[----:B------:R-:W3:Y:S04]  /*0f80*/  LDG.E.64 R18, desc[UR6][R12.64+-0xe000] ;  /* 0xff2000060c127981 */ /* 0x000ee8000c1e1b00 */
[----:B------:R-:W4:Y:S04]  /*0f90*/  LDG.E.64 R22, desc[UR6][R12.64+-0xc000] ;  /* 0xff4000060c167981 */ /* 0x000f28000c1e1b00 */
[----:B------:R-:W5:Y:S01]  /*0fa0*/  LDG.E.64 R28, desc[UR6][R12.64+0xe000] ;  /* 0x00e000060c1c7981 */ /* 0x000f62000c1e1b00 */
[----:B--2---:R-:W-:-:S03]  /*0fb0*/  DFMA R20, R20, R16, R24 ;  /* 0x000000101414722b */ /* 0x004fc60000000018 */
[----:B------:R-:W4:Y:S04]  /*0fc0*/  LDG.E.64 R16, desc[UR6][R26.64+-0xc000] ;  /* 0xff4000061a107981 */ /* 0x000f28000c1e1b00 */
[----:B------:R-:W5:Y:S01]  /*0fd0*/  LDG.E.64 R24, desc[UR6][R26.64+0xe000] ;  /* 0x00e000061a187981 */ /* 0x000f62000c1e1b00 */
[----:B---3--:R-:W-:-:S03]  /*0fe0*/  DFMA R18, R14, R18, R20 ;  /* 0x000000120e12722b */ /* 0x008fc60000000014 */
[----:B------:R-:W2:Y:S04]  /*0ff0*/  LDG.E.64 R14, desc[UR6][R26.64+-0xa000] ;  /* 0xff6000061a0e7981 */ /* 0x000ea8000c1e1b00 */
[----:B------:R-:W2:Y:S01]  /*1000*/  LDG.E.64 R20, desc[UR6][R12.64+-0xa000] ;  /* 0xff6000060c147981 */ /* 0x000ea2000c1e1b00 */
[----:B----4-:R-:W-:-:S03]  /*1010*/  DFMA R22, R16, R22, R18 ;  /* 0x000000161016722b */ /* 0x010fc60000000012 */
[----:B------:R-:W3:Y:S04]  /*1020*/  LDG.E.64 R16, desc[UR6][R26.64+-0x8000] ;  /* 0xff8000061a107981 */ /* 0x000ee8000c1e1b00 */
[----:B------:R-:W3:Y:S01]  /*1030*/  LDG.E.64 R18, desc[UR6][R12.64+-0x8000] ;  /* 0xff8000060c127981 */ /* 0x000ee2000c1e1b00 */
[----:B--2---:R-:W-:-:S03]  /*1040*/  DFMA R20, R14, R20, R22 ;  /* 0x000000140e14722b */ /* 0x004fc60000000016 */
[----:B------:R-:W2:Y:S04]  /*1050*/  LDG.E.64 R14, desc[UR6][R26.64+-0x6000] ;  /* 0xffa000061a0e7981 */ /* 0x000ea8000c1e1b00 */
[----:B------:R-:W2:Y:S01]  /*1060*/  LDG.E.64 R22, desc[UR6][R12.64+-0x6000] ;  /* 0xffa000060c167981 */ /* 0x000ea2000c1e1b00 */
[----:B---3--:R-:W-:-:S03]  /*1070*/  DFMA R18, R16, R18, R20 ;  /* 0x000000121012722b */ /* 0x008fc60000000014 */
        /* <DEDUP_REMOVED lines=26> */
[----:B------:R-:W-:Y:S01]  /*1220*/  IADD3 R2, PT, PT, R2, 0x10, RZ ;  /* 0x0000001002027810 */ /* 0x000fe20007ffe0ff */
[----:B--2---:R-:W-:-:S03]  /*1230*/  DFMA R14, R14, R16, R18 ;  /* 0x000000100e0e722b */ /* 0x004fc60000000012 */
[----:B------:R-:W-:Y:S01]  /*1240*/  ISETP.NE.AND P0, PT, R2, 0x400, PT ;  /* 0x000004000200780c */ /* 0x000fe20003f05270 */
[----:B------:R-:W-:Y:S02]  /*1250*/  VIADD R4, R4, 0x4000 ;  /* 0x0000400004047836 */ /* 0x000fe40000000000 */
[----:B------:R-:W-:Y:S02]  /*1260*/  VIADD R5, R5, 0x4000 ;  /* 0x0000400005057836 */ /* 0x000fe40000000000 */
[----:B---3--:R-:W-:-:S08]  /*1270*/  DFMA R14, R20, R22, R14 ;  /* 0x00000016140e722b */ /* 0x008fd0000000000e */
[----:B-----5:R-:W-:Y:S01]  /*1280*/  DFMA R24, R24, R28, R14 ;  /* 0x0000001c1818722b */ /* 0x020fe2000000000e */
[----:B------:R-:W-:Y:S10]  /*1290*/  @P0 BRA `(.L_x_4) ;  /* 0xfffffffc00240947 */ /* 0x000ff4000383ffff */
[C---:B------:R-:W-:Y:S01]  /*12a0*/  IMAD R5, R3.reuse, 0x400, R0 ;  /* 0x0000040003057824 */ /* 0x040fe200078e0200 */
[----:B------:R1:W-:Y:S01]  /*12b0*/  STG.E.64 desc[UR6][R10.64], R24 ;  /* 0x000000180a007986 */ /* 0x0003e2000c101b06 */
[----:B------:R-:W-:Y:S02]  /*12c0*/  IADD3 R3, PT, PT, R3, 0x1, RZ ;  /* 0x0000000103037810 */ /* 0x000fe40007ffe0ff */
[----:B------:R-:W-:Y:S02]  /*12d0*/  IMAD.WIDE R8, R5, 0x8, R8 ;  /* 0x0000000805087825 */ /* 0x000fe400078e0208 */
[----:B------:R-:W-:-:S03]  /*12e0*/  ISETP.NE.AND P0, PT, R3, 0x400, PT ;  /* 0x000004000300780c */ /* 0x000fc60003f05270 */
[----:B------:R1:W-:Y:S10]  /*12f0*/  STG.E.64 desc[UR6][R8.64], R24 ;  /* 0x0000001808007986 */ /* 0x0003f4000c101b06 */
[----:B------:R-:W-:Y:S05]  /*1300*/  @P0 BRA `(.L_x_5) ;  /* 0xfffffff800e80947 */ /* 0x000fea000383ffff */
[----:B------:R-:W-:Y:S05]  /*1310*/  EXIT ;  /* 0x000000000000794d */ /* 0x000fea0003800000 */
        .weak           $__internal_0_$__cuda_sm20_div_rn_f64_full
        .type           $__internal_0_$__cuda_sm20_div_rn_f64_full,@function
        .size           $__internal_0_$__cuda_sm20_div_rn_f64_full,(.L_x_11 - $__internal_0_$__cuda_sm20_div_rn_f64_full)
$__internal_0_$__cuda_sm20_div_rn_f64_full:
[----:B------:R-:W-:Y:S01]  /*1320*/  IMAD.MOV.U32 R3, RZ, RZ, 0x3ff885c2 ;  /* 0x3ff885c2ff037424 */ /* 0x000fe200078e00ff */
[C---:B------:R-:W-:Y:S01]  /*1330*/  FSETP.GEU.AND P1, PT, |R11|.reuse, 1.469367938527859385e-39, PT ;  /* 0x001000000b00780b */ /* 0x040fe20003f2e200 */
[----:B------:R-:W-:Y:S01]  /*1340*/  IMAD.MOV.U32 R2, RZ, RZ, 0x147ae14 ;  /* 0x0147ae14ff027424 */ /* 0x000fe200078e00ff */
[----:B------:R-:W-:Y:S01]  /*1350*/  LOP3.LUT R7, R11, 0x7ff00000, RZ, 0xc0, !PT ;  /* 0x7ff000000b077812 */ /* 0x000fe200078ec0ff */
[----:B------:R-:W0:Y:S01]  /*1360*/  MUFU.RCP64H R9, R3 ;  /* 0x0000000300097308 */ /* 0x000e220000001800 */
[----:B------:R-:W-:Y:S01]  /*1370*/  IMAD.MOV.U32 R8, RZ, RZ, 0x1 ;  /* 0x00000001ff087424 */ /* 0x000fe200078e00ff */
[----:B------:R-:W-:Y:S01]  /*1380*/  MOV R15, 0x1ca00000 ;  /* 0x1ca00000000f7802 */ /* 0x000fe20000000f00 */
[----:B------:R-:W-:Y:S01]  /*1390*/  BSSY.RECONVERGENT B1, `(.L_x_6) ;  /* 0x0000044000017945 */ /* 0x000fe20003800200 */
[----:B------:R-:W-:Y:S01]  /*13a0*/  ISETP.GE.U32.AND P0, PT, R7, 0x41400000, PT ;  /* 0x414000000700780c */ /* 0x000fe20003f06070 */
[----:B------:R-:W-:Y:S01]  /*13b0*/  IMAD.MOV.U32 R20, RZ, RZ, R7 ;  /* 0x000000ffff147224 */ /* 0x000fe200078e0007 */
[----:B------:R-:W-:-:S02]  /*13c0*/  MOV R21, 0x41400000 ;  /* 0x4140000000157802 */ /* 0x000fc40000000f00 */
[----:B------:R-:W-:-:S03]  /*13d0*/  SEL R15, R15, 0x63400000, !P0 ;  /* 0x634000000f0f7807 */ /* 0x000fc60004000000 */
[----:B------:R-:W-:Y:S01]  /*13e0*/  VIADD R22, R21, 0xffffffff ;  /* 0xffffffff15167836 */ /* 0x000fe20000000000 */
[----:B0-----:R-:W-:-:S08]  /*13f0*/  DFMA R12, R8, -R2, 1 ;  /* 0x3ff00000080c742b */ /* 0x001fd00000000802 */
[----:B------:R-:W-:-:S08]  /*1400*/  DFMA R12, R12, R12, R12 ;  /* 0x0000000c0c0c722b */ /* 0x000fd0000000000c */
[----:B------:R-:W-:Y:S01]  /*1410*/  DFMA R16, R8, R12, R8 ;  /* 0x0000000c0810722b */ /* 0x000fe20000000008 */
[C-C-:B------:R-:W-:Y:S01]  /*1420*/  @!P1 LOP3.LUT R12, R15.reuse, 0x80000000, R11.reuse, 0xf8, !PT ;  /* 0x800000000f0c9812 */ /* 0x140fe200078ef80b */
[----:B------:R-:W-:Y:S01]  /*1430*/  IMAD.MOV.U32 R8, RZ, RZ, R10 ;  /* 0x000000ffff087224 */ /* 0x000fe200078e000a */
[----:B------:R-:W-:Y:S02]  /*1440*/  LOP3.LUT R9, R15, 0x800fffff, R11, 0xf8, !PT ;  /* 0x800fffff0f097812 */ /* 0x000fe400078ef80b */
[----:B------:R-:W-:Y:S01]  /*1450*/  @!P1 LOP3.LUT R13, R12, 0x100000, RZ, 0xfc, !PT ;  /* 0x001000000c0d9812 */ /* 0x000fe200078efcff */
[----:B------:R-:W-:Y:S02]  /*1460*/  @!P1 IMAD.MOV.U32 R12, RZ, RZ, RZ ;  /* 0x000000ffff0c9224 */ /* 0x000fe400078e00ff */
[----:B------:R-:W-:-:S04]  /*1470*/  DFMA R18, R16, -R2, 1 ;  /* 0x3ff000001012742b */ /* 0x000fc80000000802 */
[----:B------:R-:W-:-:S04]  /*1480*/  @!P1 DFMA R8, R8, 2, -R12 ;  /* 0x400000000808982b */ /* 0x000fc8000000080c */
[----:B------:R-:W-:-:S06]  /*1490*/  DFMA R12, R16, R18, R16 ;  /* 0x00000012100c722b */ /* 0x000fcc0000000010 */
[----:B------:R-:W-:Y:S02]  /*14a0*/  @!P1 LOP3.LUT R20, R9, 0x7ff00000, RZ, 0xc0, !PT ;  /* 0x7ff0000009149812 */ /* 0x000fe400078ec0ff */
[----:B------:R-:W-:-:S03]  /*14b0*/  DMUL R18, R12, R8 ;  /* 0x000000080c127228 */ /* 0x000fc60000000000 */
[----:B------:R-:W-:-:S05]  /*14c0*/  VIADD R14, R20, 0xffffffff ;  /* 0xffffffff140e7836 */ /* 0x000fca0000000000 */
[----:B------:R-:W-:Y:S01]  /*14d0*/  DFMA R16, R18, -R2, R8 ;  /* 0x800000021210722b */ /* 0x000fe20000000008 */
[----:B------:R-:W-:-:S04]  /*14e0*/  ISETP.GT.U32.AND P0, PT, R14, 0x7feffffe, PT ;  /* 0x7feffffe0e00780c */ /* 0x000fc80003f04070 */
[----:B------:R-:W-:-:S03]  /*14f0*/  ISETP.GT.U32.OR P0, PT, R22, 0x7feffffe, P0 ;  /* 0x7feffffe1600780c */ /* 0x000fc60000704470 */
[----:B------:R-:W-:-:S10]  /*1500*/  DFMA R12, R12, R16, R18 ;  /* 0x000000100c0c722b */ /* 0x000fd40000000012 */
[----:B------:R-:W-:Y:S05]  /*1510*/  @P0 BRA `(.L_x_7) ;  /* 0x0000000000680947 */ /* 0x000fea0003800000 */
[----:B------:R-:W-:-:S05]  /*1520*/  IMAD.MOV.U32 R10, RZ, RZ, 0x41400000 ;  /* 0x41400000ff0a7424 */ /* 0x000fca00078e00ff */
[----:B------:R-:W-:-:S04]  /*1530*/  VIADDMNMX R7, R7, -R10, 0xb9600000, !PT ;  /* 0xb960000007077446 */ /* 0x000fc8000780090a */
[----:B------:R-:W-:-:S04]  /*1540*/  VIMNMX R10, PT, PT, R7, 0x46a00000, PT ;  /* 0x46a00000070a7848 */ /* 0x000fc80003fe0100 */
[----:B------:R-:W-:Y:S01]  /*1550*/  IADD3 R16, PT, PT, -R15, R10, RZ ;  /* 0x0000000a0f107210 */ /* 0x000fe20007ffe1ff */
[----:B------:R-:W-:-:S04]  /*1560*/  IMAD.MOV.U32 R10, RZ, RZ, RZ ;  /* 0x000000ffff0a7224 */ /* 0x000fc800078e00ff */
[----:B------:R-:W-:-:S06]  /*1570*/  VIADD R11, R16, 0x7fe00000 ;  /* 0x7fe00000100b7836 */ /* 0x000fcc0000000000 */
[----:B------:R-:W-:-:S10]  /*1580*/  DMUL R14, R12, R10 ;  /* 0x0000000a0c0e7228 */ /* 0x000fd40000000000 */
[----:B------:R-:W-:-:S13]  /*1590*/  FSETP.GTU.AND P0, PT, |R15|, 1.469367938527859385e-39, PT ;  /* 0x001000000f00780b */ /* 0x000fda0003f0c200 */
[----:B------:R-:W-:Y:S05]  /*15a0*/  @P0 BRA `(.L_x_8) ;  /* 0x0000000000880947 */ /* 0x000fea0003800000 */
[----:B------:R-:W-:Y:S01]  /*15b0*/  DFMA R2, R12, -R2, R8 ;  /* 0x800000020c02722b */ /* 0x000fe20000000008 */
[----:B------:R-:W-:-:S09]  /*15c0*/  IMAD.MOV.U32 R10, RZ, RZ, RZ ;  /* 0x000000ffff0a7224 */ /* 0x000fd200078e00ff */
[C---:B------:R-:W-:Y:S02]  /*15d0*/  FSETP.NEU.AND P0, PT, R3.reuse, RZ, PT ;  /* 0x000000ff0300720b */ /* 0x040fe40003f0d000 */
[----:B------:R-:W-:-:S04]  /*15e0*/  LOP3.LUT R2, R3, 0x414885c2, RZ, 0x3c, !PT ;  /* 0x414885c203027812 */ /* 0x000fc800078e3cff */
[----:B------:R-:W-:-:S04]  /*15f0*/  LOP3.LUT R7, R2, 0x80000000, RZ, 0xc0, !PT ;  /* 0x8000000002077812 */ /* 0x000fc800078ec0ff */
[----:B------:R-:W-:-:S03]  /*1600*/  LOP3.LUT R11, R7, R11, RZ, 0xfc, !PT ;  /* 0x0000000b070b7212 */ /* 0x000fc600078efcff */
[----:B------:R-:W-:Y:S05]  /*1610*/  @!P0 BRA `(.L_x_8) ;  /* 0x00000000006c8947 */ /* 0x000fea0003800000 */
[----:B------:R-:W-:Y:S01]  /*1620*/  IADD3 R3, PT, PT, -R16, RZ, RZ ;  /* 0x000000ff10037210 */ /* 0x000fe20007ffe1ff */
[----:B------:R-:W-:Y:S01]  /*1630*/  IMAD.MOV.U32 R2, RZ, RZ, RZ ;  /* 0x000000ffff027224 */ /* 0x000fe200078e00ff */
[----:B------:R-:W-:-:S05]  /*1640*/  DMUL.RP R10, R12, R10 ;  /* 0x0000000a0c0a7228 */ /* 0x000fca0000008000 */
[----:B------:R-:W-:-:S05]  /*1650*/  DFMA R2, R14, -R2, R12 ;  /* 0x800000020e02722b */ /* 0x000fca000000000c */
[----:B------:R-:W-:Y:S02]  /*1660*/  LOP3.LUT R7, R11, R7, RZ, 0x3c, !PT ;  /* 0x000000070b077212 */ /* 0x000fe400078e3cff */
[----:B------:R-:W-:-:S04]  /*1670*/  IADD3 R2, PT, PT, -R16, -0x43300000, RZ ;  /* 0xbcd0000010027810 */ /* 0x000fc80007ffe1ff */
[----:B------:R-:W-:-:S04]  /*1680*/  FSETP.NEU.AND P0, PT, |R3|, R2, PT ;  /* 0x000000020300720b */ /* 0x000fc80003f0d200 */
[----:B------:R-:W-:Y:S02]  /*1690*/  FSEL R14, R10, R14, !P0 ;  /* 0x0000000e0a0e7208 */ /* 0x000fe40004000000 */
[----:B------:R-:W-:Y:S01]  /*16a0*/  FSEL R15, R7, R15, !P0 ;  /* 0x0000000f070f7208 */ /* 0x000fe20004000000 */
[----:B------:R-:W-:Y:S06]  /*16b0*/  BRA `(.L_x_8) ;  /* 0x0000000000447947 */ /* 0x000fec0003800000 */
.L_x_7:
[----:B------:R-:W-:-:S14]  /*16c0*/  DSETP.NAN.AND P0, PT, R10, R10, PT ;  /* 0x0000000a0a00722a */ /* 0x000fdc0003f08000 */
[----:B------:R-:W-:Y:S05]  /*16d0*/  @P0 BRA `(.L_x_9) ;  /* 0x0000000000340947 */ /* 0x000fea0003800000 */
[----:B------:R-:W-:Y:S01]  /*16e0*/  ISETP.NE.AND P0, PT, R20, R21, PT ;  /* 0x000000151400720c */ /* 0x000fe20003f05270 */
[----:B------:R-:W-:Y:S01]  /*16f0*/  IMAD.MOV.U32 R14, RZ, RZ, 0x0 ;  /* 0x00000000ff0e7424 */ /* 0x000fe200078e00ff */
[----:B------:R-:W-:-:S11]  /*1700*/  MOV R15, 0xfff80000 ;  /* 0xfff80000000f7802 */ /* 0x000fd60000000f00 */
[----:B------:R-:W-:Y:S05]  /*1710*/  @!P0 BRA `(.L_x_8) ;  /* 0x00000000002c8947 */ /* 0x000fea0003800000 */
[----:B------:R-:W-:Y:S02]  /*1720*/  ISETP.NE.AND P0, PT, R20, 0x7ff00000, PT ;  /* 0x7ff000001400780c */ /* 0x000fe40003f05270 */
[----:B------:R-:W-:Y:S02]  /*1730*/  LOP3.LUT R10, R11, 0x414885c2, RZ, 0x3c, !PT ;  /* 0x414885c20b0a7812 */ /* 0x000fe400078e3cff */
[----:B------:R-:W-:Y:S02]  /*1740*/  ISETP.EQ.OR P0, PT, R21, RZ, !P0 ;  /* 0x000000ff1500720c */ /* 0x000fe40004702670 */
[----:B------:R-:W-:-:S11]  /*1750*/  LOP3.LUT R15, R10, 0x80000000, RZ, 0xc0, !PT ;  /* 0x800000000a0f7812 */ /* 0x000fd600078ec0ff */
[----:B------:R-:W-:Y:S01]  /*1760*/  @P0 LOP3.LUT R2, R15, 0x7ff00000, RZ, 0xfc, !PT ;  /* 0x7ff000000f020812 */ /* 0x000fe200078efcff */
[----:B------:R-:W-:Y:S02]  /*1770*/  @!P0 IMAD.MOV.U32 R14, RZ, RZ, RZ ;  /* 0x000000ffff0e8224 */ /* 0x000fe400078e00ff */
[----:B------:R-:W-:Y:S01]  /*1780*/  @P0 IMAD.MOV.U32 R14, RZ, RZ, RZ ;  /* 0x000000ffff0e0224 */ /* 0x000fe200078e00ff */
[----:B------:R-:W-:Y:S01]  /*1790*/  @P0 MOV R15, R2 ;  /* 0x00000002000f0202 */ /* 0x000fe20000000f00 */
[----:B------:R-:W-:Y:S06]  /*17a0*/  BRA `(.L_x_8) ;  /* 0x0000000000087947 */ /* 0x000fec0003800000 */
.L_x_9:
[----:B------:R-:W-:Y:S01]  /*17b0*/  LOP3.LUT R15, R11, 0x80000, RZ, 0xfc, !PT ;  /* 0x000800000b0f7812 */ /* 0x000fe200078efcff */
[----:B------:R-:W-:-:S07]  /*17c0*/  IMAD.MOV.U32 R14, RZ, RZ, R10 ;  /* 0x000000ffff0e7224 */ /* 0x000fce00078e000a */
.L_x_8:
[----:B------:R-:W-:Y:S05]  /*17d0*/  BSYNC.RECONVERGENT B1 ;  /* 0x0000000000017941 */ /* 0x000fea0003800200 */
.L_x_6:
[----:B------:R-:W-:Y:S01]  /*17e0*/  IMAD.MOV.U32 R7, RZ, RZ, 0x0 ;  /* 0x00000000ff077424 */ /* 0x000fe200078e00ff */
[----:B------:R-:W-:Y:S01]  /*17f0*/  MOV R3, R15 ;  /* 0x0000000f00037202 */ /* 0x000fe20000000f00 */
[----:B------:R-:W-:Y:S02]  /*1800*/  IMAD.MOV.U32 R2, RZ, RZ, R14 ;  /* 0x000000ffff027224 */ /* 0x000fe400078e000e */
[----:B------:R-:W-:Y:S05]  /*1810*/  RET.REL.NODEC R6 `(_Z17covariance_kernelPdS_S_) ;  /* 0xffffffe406f87950 */ /* 0x000fea0003c3ffff */
.L_x_10:
[----:B------:R-:W-:-:S00]  /*1820*/  BRA `(.L_x_10) ;  /* 0xfffffffc00fc7947 */ /* 0x000fc0000383ffff */
[----:B------:R-:W-:-:S00]  /*1830*/  NOP ;  /* 0x0000000000007918 */ /* 0x000fc00000000000 */
        /* <DEDUP_REMOVED lines=12> */
.L_x_11:


//--------------------- .nv.shared.reserved.0     --------------------------
	.section	.nv.shared.reserved.0,"aw",@nobits
	.weak		__nv_reservedSMEM_offset_0_alias
	.size		__nv_reservedSMEM_offset_0_alias, 0, 64
	.other		__nv_reservedSMEM_offset_0_alias,@"STO_CUDA_RESERVED_SHARED STV_DEFAULT"
__nv_reservedSMEM_offset_0_alias:
	.zero		0
	.zero		64


//--------------------- .nv.constant0._Z17covariance_kernelPdS_S_ --------------------------
	.section	.nv.constant0._Z17covariance_kernelPdS_S_,"a",@progbits
	.sectionflags	@""
	.align	4
.nv.constant0._Z17covariance_kernelPdS_S_:
	.zero		920


//--------------------- SYMBOLS --------------------------

	.type		.nv.reservedSmem.offset0,@object
	.size		.nv.reservedSmem.offset0,0x4
